//
// Generated by NVIDIA NVVM Compiler
//
// Compiler Build ID: CL-36424714
// Cuda compilation tools, release 13.0, V13.0.88
// Based on NVVM 20.0.0
//

.version 9.0
.target sm_100
.address_size 64

	// .globl	default_function_kernel

.visible .entry default_function_kernel(
	.param .u64 .ptr .align 1 default_function_kernel_param_0,
	.param .u64 .ptr .align 1 default_function_kernel_param_1,
	.param .u64 .ptr .align 1 default_function_kernel_param_2,
	.param .u64 .ptr .align 1 default_function_kernel_param_3
)
.maxntid 42
{
	.reg .b32 	%r<8>;
	.reg .b32 	%f<5>;
	.reg .b64 	%rd<15>;

	ld.param.u64 	%rd1, [default_function_kernel_param_0];
	ld.param.u64 	%rd2, [default_function_kernel_param_1];
	ld.param.u64 	%rd3, [default_function_kernel_param_2];
	ld.param.u64 	%rd4, [default_function_kernel_param_3];
	cvta.to.global.u64 	%rd5, %rd2;
	cvta.to.global.u64 	%rd6, %rd3;
	cvta.to.global.u64 	%rd7, %rd1;
	cvta.to.global.u64 	%rd8, %rd4;
	mov.u32 	%r1, %ctaid.x;
	mov.u32 	%r2, %tid.x;
	mad.lo.s32 	%r3, %r1, 42, %r2;
	mul.wide.u32 	%rd9, %r3, 4;
	add.s64 	%rd10, %rd8, %rd9;
	ld.global.nc.f32 	%f1, [%rd10];
	shr.u32 	%r4, %r1, 2;
	and.b32  	%r5, %r4, 2;
	and.b32  	%r6, %r2, 1;
	or.b32  	%r7, %r5, %r6;
	mul.wide.u32 	%rd11, %r7, 4;
	add.s64 	%rd12, %rd7, %rd11;
	ld.global.nc.f32 	%f2, [%rd12];
	add.s64 	%rd13, %rd6, %rd11;
	ld.global.nc.f32 	%f3, [%rd13];
	fma.rn.f32 	%f4, %f1, %f2, %f3;
	add.s64 	%rd14, %rd5, %rd9;
	st.global.f32 	[%rd14], %f4;
	ret;

}


// ===== COMPILED SASS (sm_100) =====

	.target	sm_100

	.elftype	@"ET_EXEC"


//--------------------- .note.nv.tkinfo           --------------------------
	.section	.note.nv.tkinfo,"",@"SHT_NOTE"
	.sectionflags	@"SHF_NOTE_NV_TKINFO"
	.tkinfo
        /*0018*/ 	.word	0x00000002
        /*0030*/ 	.string	""
        /*0030*/ 	.string	"ptxas"
        /*0030*/ 	.string	"Cuda compilation tools, release 13.0, V13.0.88"
        /*0030*/ 	.string	"Build cuda_13.0.r13.0/compiler.36424714_0"
        /*0030*/ 	.string	"-arch sm_100 -m 64 "



//--------------------- .note.nv.cuinfo           --------------------------
	.section	.note.nv.cuinfo,"",@"SHT_NOTE"
	.sectionflags	@"SHF_NOTE_NV_CUINFO"
        /*0018*/ 	.short	0x0002
        /*001a*/ 	.short	0x0064
        /*001c*/ 	.short	0x0082
	.zero		2


//--------------------- .nv.info                  --------------------------
	.section	.nv.info,"",@"SHT_CUDA_INFO"
	.align	4


	//----- nvinfo : EIATTR_REGCOUNT
	.align		4
        /*0000*/ 	.byte	0x04, 0x2f
        /*0002*/ 	.short	(.L_1 - .L_0)
	.align		4
.L_0:
        /*0004*/ 	.word	index@(default_function_kernel)
        /*0008*/ 	.word	0x0000000e


	//----- nvinfo : EIATTR_FRAME_SIZE
	.align		4
.L_1:
        /*000c*/ 	.byte	0x04, 0x11
        /*000e*/ 	.short	(.L_3 - .L_2)
	.align		4
.L_2:
        /*0010*/ 	.word	index@(default_function_kernel)
        /*0014*/ 	.word	0x00000000


	//----- nvinfo : EIATTR_MIN_STACK_SIZE
	.align		4
.L_3:
        /*0018*/ 	.byte	0x04, 0x12
        /*001a*/ 	.short	(.L_5 - .L_4)
	.align		4
.L_4:
        /*001c*/ 	.word	index@(default_function_kernel)
        /*0020*/ 	.word	0x00000000
.L_5:


//--------------------- .nv.compat                --------------------------
	.section	.nv.compat,"",@"SHT_CUDA_COMPAT_INFO"
	.align	4
        /*0000*/ 	.byte	0x02, 0x09, 0x00, 0x00, 0x02, 0x02, 0x01, 0x00, 0x02, 0x05, 0x05, 0x00, 0x03, 0x07, 0x01, 0x01
        /*0010*/ 	.byte	0x02, 0x03, 0x00, 0x00, 0x02, 0x06, 0x01, 0x00, 0x04, 0x0b, 0x08, 0x00, 0x09, 0x00, 0x00, 0x00
        /*0020*/ 	.byte	0x00, 0x00, 0x00, 0x00


//--------------------- .nv.info.default_function_kernel --------------------------
	.section	.nv.info.default_function_kernel,"",@"SHT_CUDA_INFO"
	.sectionflags	@""
	.align	4


	//----- nvinfo : EIATTR_CUDA_API_VERSION
	.align		4
        /*0000*/ 	.byte	0x04, 0x37
        /*0002*/ 	.short	(.L_7 - .L_6)
.L_6:
        /*0004*/ 	.word	0x00000082


	//----- nvinfo : EIATTR_KPARAM_INFO
	.align		4
.L_7:
        /*0008*/ 	.byte	0x04, 0x17
        /*000a*/ 	.short	(.L_9 - .L_8)
.L_8:
        /*000c*/ 	.word	0x00000000
        /*0010*/ 	.short	0x0003
        /*0012*/ 	.short	0x0018
        /*0014*/ 	.byte	0x00, 0xf5, 0x21, 0x00


	//----- nvinfo : EIATTR_KPARAM_INFO
	.align		4
.L_9:
        /*0018*/ 	.byte	0x04, 0x17
        /*001a*/ 	.short	(.L_11 - .L_10)
.L_10:
        /*001c*/ 	.word	0x00000000
        /*0020*/ 	.short	0x0002
        /*0022*/ 	.short	0x0010
        /*0024*/ 	.byte	0x00, 0xf5, 0x21, 0x00


	//----- nvinfo : EIATTR_KPARAM_INFO
	.align		4
.L_11:
        /*0028*/ 	.byte	0x04, 0x17
        /*002a*/ 	.short	(.L_13 - .L_12)
.L_12:
        /*002c*/ 	.word	0x00000000
        /*0030*/ 	.short	0x0001
        /*0032*/ 	.short	0x0008
        /*0034*/ 	.byte	0x00, 0xf5, 0x21, 0x00


	//----- nvinfo : EIATTR_KPARAM_INFO
	.align		4
.L_13:
        /*0038*/ 	.byte	0x04, 0x17
        /*003a*/ 	.short	(.L_15 - .L_14)
.L_14:
        /*003c*/ 	.word	0x00000000
        /*0040*/ 	.short	0x0000
        /*0042*/ 	.short	0x0000
        /*0044*/ 	.byte	0x00, 0xf5, 0x21, 0x00


	//----- nvinfo : EIATTR_SPARSE_MMA_MASK
	.align		4
.L_15:
        /*0048*/ 	.byte	0x03, 0x50
        /*004a*/ 	.short	0x0000


	//----- nvinfo : EIATTR_MAXREG_COUNT
	.align		4
        /*004c*/ 	.byte	0x03, 0x1b
        /*004e*/ 	.short	0x00ff


	//----- nvinfo : EIATTR_MERCURY_ISA_VERSION
	.align		4
        /*0050*/ 	.byte	0x03, 0x5f
        /*0052*/ 	.short	0x0101


	//----- nvinfo : EIATTR_VRC_CTA_INIT_COUNT
	.align		4
        /*0054*/ 	.byte	0x02, 0x4a
	.zero		1
	.zero		1


	//----- nvinfo : EIATTR_EXIT_INSTR_OFFSETS
	.align		4
        /*0058*/ 	.byte	0x04, 0x1c
        /*005a*/ 	.short	(.L_17 - .L_16)


	//   ....[0]....
.L_16:
        /*005c*/ 	.word	0x00000150


	//----- nvinfo : EIATTR_MAX_THREADS
	.align		4
.L_17:
        /*0060*/ 	.byte	0x04, 0x05
        /*0062*/ 	.short	(.L_19 - .L_18)
.L_18:
        /*0064*/ 	.word	0x0000002a
        /*0068*/ 	.word	0x00000001
        /*006c*/ 	.word	0x00000001


	//----- nvinfo : EIATTR_CBANK_PARAM_SIZE
	.align		4
.L_19:
        /*0070*/ 	.byte	0x03, 0x19
        /*0072*/ 	.short	0x0020


	//----- nvinfo : EIATTR_PARAM_CBANK
	.align		4
        /*0074*/ 	.byte	0x04, 0x0a
        /*0076*/ 	.short	(.L_21 - .L_20)
	.align		4
.L_20:
        /*0078*/ 	.word	index@(.nv.constant0.default_function_kernel)
        /*007c*/ 	.short	0x0380
        /*007e*/ 	.short	0x0020


	//----- nvinfo : EIATTR_SW_WAR
	.align		4
.L_21:
        /*0080*/ 	.byte	0x04, 0x36
        /*0082*/ 	.short	(.L_23 - .L_22)
.L_22:
        /*0084*/ 	.word	0x00000008
.L_23:


//--------------------- .nv.callgraph             --------------------------
	.section	.nv.callgraph,"",@"SHT_CUDA_CALLGRAPH"
	.align	4
	.sectionentsize	8
	.align		4
        /*0000*/ 	.word	0x00000000
	.align		4
        /*0004*/ 	.word	0xffffffff
	.align		4
        /*0008*/ 	.word	0x00000000
	.align		4
        /*000c*/ 	.word	0xfffffffe
	.align		4
        /*0010*/ 	.word	0x00000000
	.align		4
        /*0014*/ 	.word	0xfffffffd
	.align		4
        /*0018*/ 	.word	0x00000000
	.align		4
        /*001c*/ 	.word	0xfffffffc


//--------------------- .text.default_function_kernel --------------------------
	.section	.text.default_function_kernel,"ax",@progbits
	.align	128
        .global         default_function_kernel
        .type           default_function_kernel,@function
        .size           default_function_kernel,(.L_x_1 - default_function_kernel)
        .other          default_function_kernel,@"STO_CUDA_ENTRY STV_DEFAULT"
default_function_kernel:
.text.default_function_kernel:
[----:B------:R-:W-:Y:S01]  /*0000*/  LDC R1, c[0x0][0x37c] ;  /* 0x0000df00ff017b82 */ /* 0x000fe20000000800 */
[----:B------:R-:W0:Y:S07]  /*0010*/  S2R R11, SR_CTAID.X ;  /* 0x00000000000b7919 */ /* 0x000e2e0000002500 */
[----:B------:R-:W1:Y:S01]  /*0020*/  LDC.64 R2, c[0x0][0x398] ;  /* 0x0000e600ff027b82 */ /* 0x000e620000000a00 */
[----:B------:R-:W2:Y:S01]  /*0030*/  LDCU.64 UR4, c[0x0][0x358] ;  /* 0x00006b00ff0477ac */ /* 0x000ea20008000a00 */
[----:B------:R-:W3:Y:S06]  /*0040*/  S2R R9, SR_TID.X ;  /* 0x0000000000097919 */ /* 0x000eec0000002100 */
[----:B------:R-:W4:Y:S08]  /*0050*/  LDC.64 R4, c[0x0][0x380] ;  /* 0x0000e000ff047b82 */ /* 0x000f300000000a00 */
[----:B------:R-:W5:Y:S01]  /*0060*/  LDC.64 R6, c[0x0][0x390] ;  /* 0x0000e400ff067b82 */ /* 0x000f620000000a00 */
[----:B0-----:R-:W-:-:S04]  /*0070*/  SHF.R.U32.HI R0, RZ, 0x2, R11 ;  /* 0x00000002ff007819 */ /* 0x001fc8000001160b */
[----:B------:R-:W-:Y:S01]  /*0080*/  LOP3.LUT R0, R0, 0x2, RZ, 0xc0, !PT ;  /* 0x0000000200007812 */ /* 0x000fe200078ec0ff */
[----:B---3--:R-:W-:-:S03]  /*0090*/  IMAD R11, R11, 0x2a, R9 ;  /* 0x0000002a0b0b7824 */ /* 0x008fc600078e0209 */
[----:B------:R-:W-:Y:S01]  /*00a0*/  LOP3.LUT R9, R0, 0x1, R9, 0xf8, !PT ;  /* 0x0000000100097812 */ /* 0x000fe200078ef809 */
[----:B-1----:R-:W-:-:S04]  /*00b0*/  IMAD.WIDE.U32 R2, R11, 0x4, R2 ;  /* 0x000000040b027825 */ /* 0x002fc800078e0002 */
[C---:B----4-:R-:W-:Y:S02]  /*00c0*/  IMAD.WIDE.U32 R4, R9.reuse, 0x4, R4 ;  /* 0x0000000409047825 */ /* 0x050fe400078e0004 */
[----:B--2---:R-:W2:Y:S02]  /*00d0*/  LDG.E.CONSTANT R2, desc[UR4][R2.64] ;  /* 0x0000000402027981 */ /* 0x004ea4000c1e9900 */
[----:B-----5:R-:W-:Y:S02]  /*00e0*/  IMAD.WIDE.U32 R6, R9, 0x4, R6 ;  /* 0x0000000409067825 */ /* 0x020fe400078e0006 */
[----:B------:R-:W2:Y:S01]  /*00f0*/  LDG.E.CONSTANT R5, desc[UR4][R4.64] ;  /* 0x0000000404057981 */ /* 0x000ea2000c1e9900 */
[----:B------:R-:W0:Y:S03]  /*0100*/  LDC.64 R8, c[0x0][0x388] ;  /* 0x0000e200ff087b82 */ /* 0x000e260000000a00 */
[----:B------:R-:W2:Y:S01]  /*0110*/  LDG.E.CONSTANT R7, desc[UR4][R6.64] ;  /* 0x0000000406077981 */ /* 0x000ea2000c1e9900 */
[----:B0-----:R-:W-:-:S04]  /*0120*/  IMAD.WIDE.U32 R8, R11, 0x4, R8 ;  /* 0x000000040b087825 */ /* 0x001fc800078e0008 */
[----:B--2---:R-:W-:-:S05]  /*0130*/  FFMA R11, R2, R5, R7 ;  /* 0x00000005020b7223 */ /* 0x004fca0000000007 */
[----:B------:R-:W-:Y:S01]  /*0140*/  STG.E desc[UR4][R8.64], R11 ;  /* 0x0000000b08007986 */ /* 0x000fe2000c101904 */
[----:B------:R-:W-:Y:S05]  /*0150*/  EXIT ;  /* 0x000000000000794d */ /* 0x000fea0003800000 */
.L_x_0:
[----:B------:R-:W-:-:S00]  /*0160*/  BRA `(.L_x_0) ;  /* 0xfffffffc00fc7947 */ /* 0x000fc0000383ffff */
[----:B------:R-:W-:-:S00]  /*0170*/  NOP ;  /* 0x0000000000007918 */ /* 0x000fc00000000000 */
        /* <DEDUP_REMOVED lines=8> */
.L_x_1:


//--------------------- .nv.shared.reserved.0     --------------------------
	.section	.nv.shared.reserved.0,"aw",@nobits
	.weak		__nv_reservedSMEM_offset_0_alias
	.size		__nv_reservedSMEM_offset_0_alias, 0, 64
	.other		__nv_reservedSMEM_offset_0_alias,@"STO_CUDA_RESERVED_SHARED STV_DEFAULT"
__nv_reservedSMEM_offset_0_alias:
	.zero		0
	.zero		64


//--------------------- .nv.constant0.default_function_kernel --------------------------
	.section	.nv.constant0.default_function_kernel,"a",@progbits
	.sectionflags	@""
	.align	4
.nv.constant0.default_function_kernel:
	.zero		928


//--------------------- SYMBOLS --------------------------

	.type		.nv.reservedSmem.offset0,@object
	.size		.nv.reservedSmem.offset0,0x4
